//
// Generated by NVIDIA NVVM Compiler
//
// Compiler Build ID: CL-36424714
// Cuda compilation tools, release 13.0, V13.0.88
// Based on NVVM 20.0.0
//

.version 9.0
.target sm_100
.address_size 64

	// .globl	_Z16init_data_kernelP13__nv_bfloat16i
.extern .func  (.param .b32 func_retval0) vprintf
(
	.param .b64 vprintf_param_0,
	.param .b64 vprintf_param_1
)
;
// _ZZ9cp_kernelP13__nv_bfloat16iE4smem has been demoted
.global .align 1 .b8 $str[10] = {115, 109, 101, 109, 32, 37, 102, 32, 10};
.global .align 1 .b8 $str$1[13] = {114, 101, 103, 32, 97, 46, 120, 32, 37, 102, 32, 10};
.global .align 1 .b8 $str$2[13] = {114, 101, 103, 32, 97, 46, 121, 32, 37, 102, 32, 10};
.global .align 1 .b8 $str$3[13] = {114, 101, 103, 32, 98, 46, 120, 32, 37, 102, 32, 10};
.global .align 1 .b8 $str$4[13] = {114, 101, 103, 32, 98, 46, 121, 32, 37, 102, 32, 10};
.global .align 1 .b8 $str$5[13] = {114, 101, 103, 32, 99, 46, 120, 32, 37, 102, 32, 10};
.global .align 1 .b8 $str$6[13] = {114, 101, 103, 32, 99, 46, 121, 32, 37, 102, 32, 10};

.visible .entry _Z16init_data_kernelP13__nv_bfloat16i(
	.param .u64 .ptr .align 1 _Z16init_data_kernelP13__nv_bfloat16i_param_0,
	.param .u32 _Z16init_data_kernelP13__nv_bfloat16i_param_1
)
{
	.reg .pred 	%p<6>;
	.reg .b16 	%rs<6>;
	.reg .b32 	%r<42>;
	.reg .b32 	%f<6>;
	.reg .b64 	%rd<17>;

	ld.param.u64 	%rd6, [_Z16init_data_kernelP13__nv_bfloat16i_param_0];
	cvta.to.global.u64 	%rd1, %rd6;
	mov.u32 	%r37, %tid.x;
	mov.u32 	%r2, %ntid.x;
	add.s32 	%r22, %r37, %r2;
	max.u32 	%r23, %r22, 1024;
	setp.lt.u32 	%p1, %r22, 1024;
	selp.u32 	%r24, 1, 0, %p1;
	add.s32 	%r25, %r22, %r24;
	sub.s32 	%r26, %r23, %r25;
	div.u32 	%r27, %r26, %r2;
	add.s32 	%r3, %r27, %r24;
	and.b32  	%r28, %r3, 3;
	setp.eq.s32 	%p2, %r28, 3;
	@%p2 bra 	$L__BB0_3;
	mul.wide.u32 	%rd7, %r37, 2;
	add.s64 	%rd16, %rd1, %rd7;
	mul.wide.u32 	%rd3, %r2, 2;
	add.s32 	%r29, %r3, 1;
	and.b32  	%r30, %r29, 3;
	neg.s32 	%r35, %r30;
$L__BB0_2:
	.pragma "nounroll";
	cvt.rn.f32.u32 	%f1, %r37;
	// begin inline asm
	{  cvt.rn.bf16.f32 %rs1, %f1;}

	// end inline asm
	st.global.u16 	[%rd16], %rs1;
	add.s32 	%r37, %r37, %r2;
	add.s64 	%rd16, %rd16, %rd3;
	add.s32 	%r35, %r35, 1;
	setp.ne.s32 	%p3, %r35, 0;
	@%p3 bra 	$L__BB0_2;
$L__BB0_3:
	setp.lt.u32 	%p4, %r3, 3;
	@%p4 bra 	$L__BB0_6;
	shl.b32 	%r31, %r2, 1;
	add.s32 	%r40, %r37, %r31;
	shl.b32 	%r11, %r2, 2;
	mad.lo.s32 	%r39, %r2, 3, %r37;
	add.s32 	%r38, %r2, %r37;
$L__BB0_5:
	cvt.rn.f32.u32 	%f2, %r37;
	// begin inline asm
	{  cvt.rn.bf16.f32 %rs2, %f2;}

	// end inline asm
	mul.wide.u32 	%rd8, %r37, 2;
	add.s64 	%rd9, %rd1, %rd8;
	st.global.u16 	[%rd9], %rs2;
	add.s32 	%r32, %r37, %r2;
	cvt.rn.f32.u32 	%f3, %r38;
	// begin inline asm
	{  cvt.rn.bf16.f32 %rs3, %f3;}

	// end inline asm
	mul.wide.u32 	%rd10, %r38, 2;
	add.s64 	%rd11, %rd1, %rd10;
	st.global.u16 	[%rd11], %rs3;
	add.s32 	%r33, %r32, %r2;
	cvt.rn.f32.u32 	%f4, %r40;
	// begin inline asm
	{  cvt.rn.bf16.f32 %rs4, %f4;}

	// end inline asm
	mul.wide.u32 	%rd12, %r40, 2;
	add.s64 	%rd13, %rd1, %rd12;
	st.global.u16 	[%rd13], %rs4;
	add.s32 	%r34, %r33, %r2;
	cvt.rn.f32.u32 	%f5, %r39;
	// begin inline asm
	{  cvt.rn.bf16.f32 %rs5, %f5;}

	// end inline asm
	mul.wide.u32 	%rd14, %r39, 2;
	add.s64 	%rd15, %rd1, %rd14;
	st.global.u16 	[%rd15], %rs5;
	add.s32 	%r37, %r34, %r2;
	add.s32 	%r40, %r40, %r11;
	add.s32 	%r39, %r39, %r11;
	add.s32 	%r38, %r38, %r11;
	setp.lt.u32 	%p5, %r37, 1024;
	@%p5 bra 	$L__BB0_5;
$L__BB0_6:
	ret;

}
	// .globl	_Z9cp_kernelP13__nv_bfloat16i
.visible .entry _Z9cp_kernelP13__nv_bfloat16i(
	.param .u64 .ptr .align 1 _Z9cp_kernelP13__nv_bfloat16i_param_0,
	.param .u32 _Z9cp_kernelP13__nv_bfloat16i_param_1
)
{
	.local .align 8 .b8 	__local_depot1[8];
	.reg .b64 	%SP;
	.reg .b64 	%SPL;
	.reg .pred 	%p<7>;
	.reg .b16 	%rs<25>;
	.reg .b32 	%r<67>;
	.reg .b32 	%f<30>;
	.reg .b64 	%rd<22>;
	.reg .b64 	%fd<23>;
	// demoted variable
	.shared .align 2 .b8 _ZZ9cp_kernelP13__nv_bfloat16iE4smem[2048];
	mov.u64 	%SPL, __local_depot1;
	cvta.local.u64 	%SP, %SPL;
	ld.param.u64 	%rd3, [_Z9cp_kernelP13__nv_bfloat16i_param_0];
	add.u64 	%rd4, %SP, 0;
	add.u64 	%rd1, %SPL, 0;
	mov.u32 	%r8, %tid.x;
	shl.b32 	%r9, %r8, 3;
	shl.b32 	%r10, %r8, 4;
	mov.u32 	%r11, _ZZ9cp_kernelP13__nv_bfloat16iE4smem;
	add.s32 	%r7, %r11, %r10;
	mul.wide.u32 	%rd5, %r9, 2;
	add.s64 	%rd2, %rd3, %rd5;
	// begin inline asm
	{
 cp.async.cg.shared.global [%r7], [%rd2], 16, 16;
cp.async.commit_group;
cp.async.wait_group 0
;}

	// end inline asm
	setp.eq.s32 	%p2, %r8, 1;
	mov.u32 	%r12, %ctaid.x;
	setp.eq.s32 	%p3, %r12, 0;
	and.pred  	%p1, %p2, %p3;
	not.pred 	%p4, %p1;
	@%p4 bra 	$L__BB1_3;
	mov.b32 	%r66, 16;
	mov.u64 	%rd6, $str;
$L__BB1_2:
	add.s32 	%r15, %r11, %r66;
	ld.shared.u16 	%rs1, [%r15+-16];
	// begin inline asm
	{ cvt.f32.bf16 %f1, %rs1;}

	// end inline asm
	cvt.f64.f32 	%fd1, %f1;
	st.local.f64 	[%rd1], %fd1;
	cvta.global.u64 	%rd7, %rd6;
	{ // callseq 0, 0
	.param .b64 param0;
	st.param.b64 	[param0], %rd7;
	.param .b64 param1;
	st.param.b64 	[param1], %rd4;
	.param .b32 retval0;
	call.uni (retval0), 
	vprintf, 
	(
	param0, 
	param1
	);
	ld.param.b32 	%r16, [retval0];
	} // callseq 0
	ld.shared.u16 	%rs2, [%r15+-14];
	// begin inline asm
	{ cvt.f32.bf16 %f2, %rs2;}

	// end inline asm
	cvt.f64.f32 	%fd2, %f2;
	st.local.f64 	[%rd1], %fd2;
	{ // callseq 1, 0
	.param .b64 param0;
	st.param.b64 	[param0], %rd7;
	.param .b64 param1;
	st.param.b64 	[param1], %rd4;
	.param .b32 retval0;
	call.uni (retval0), 
	vprintf, 
	(
	param0, 
	param1
	);
	ld.param.b32 	%r18, [retval0];
	} // callseq 1
	ld.shared.u16 	%rs3, [%r15+-12];
	// begin inline asm
	{ cvt.f32.bf16 %f3, %rs3;}

	// end inline asm
	cvt.f64.f32 	%fd3, %f3;
	st.local.f64 	[%rd1], %fd3;
	{ // callseq 2, 0
	.param .b64 param0;
	st.param.b64 	[param0], %rd7;
	.param .b64 param1;
	st.param.b64 	[param1], %rd4;
	.param .b32 retval0;
	call.uni (retval0), 
	vprintf, 
	(
	param0, 
	param1
	);
	ld.param.b32 	%r20, [retval0];
	} // callseq 2
	ld.shared.u16 	%rs4, [%r15+-10];
	// begin inline asm
	{ cvt.f32.bf16 %f4, %rs4;}

	// end inline asm
	cvt.f64.f32 	%fd4, %f4;
	st.local.f64 	[%rd1], %fd4;
	{ // callseq 3, 0
	.param .b64 param0;
	st.param.b64 	[param0], %rd7;
	.param .b64 param1;
	st.param.b64 	[param1], %rd4;
	.param .b32 retval0;
	call.uni (retval0), 
	vprintf, 
	(
	param0, 
	param1
	);
	ld.param.b32 	%r22, [retval0];
	} // callseq 3
	ld.shared.u16 	%rs5, [%r15+-8];
	// begin inline asm
	{ cvt.f32.bf16 %f5, %rs5;}

	// end inline asm
	cvt.f64.f32 	%fd5, %f5;
	st.local.f64 	[%rd1], %fd5;
	{ // callseq 4, 0
	.param .b64 param0;
	st.param.b64 	[param0], %rd7;
	.param .b64 param1;
	st.param.b64 	[param1], %rd4;
	.param .b32 retval0;
	call.uni (retval0), 
	vprintf, 
	(
	param0, 
	param1
	);
	ld.param.b32 	%r24, [retval0];
	} // callseq 4
	ld.shared.u16 	%rs6, [%r15+-6];
	// begin inline asm
	{ cvt.f32.bf16 %f6, %rs6;}

	// end inline asm
	cvt.f64.f32 	%fd6, %f6;
	st.local.f64 	[%rd1], %fd6;
	{ // callseq 5, 0
	.param .b64 param0;
	st.param.b64 	[param0], %rd7;
	.param .b64 param1;
	st.param.b64 	[param1], %rd4;
	.param .b32 retval0;
	call.uni (retval0), 
	vprintf, 
	(
	param0, 
	param1
	);
	ld.param.b32 	%r26, [retval0];
	} // callseq 5
	ld.shared.u16 	%rs7, [%r15+-4];
	// begin inline asm
	{ cvt.f32.bf16 %f7, %rs7;}

	// end inline asm
	cvt.f64.f32 	%fd7, %f7;
	st.local.f64 	[%rd1], %fd7;
	{ // callseq 6, 0
	.param .b64 param0;
	st.param.b64 	[param0], %rd7;
	.param .b64 param1;
	st.param.b64 	[param1], %rd4;
	.param .b32 retval0;
	call.uni (retval0), 
	vprintf, 
	(
	param0, 
	param1
	);
	ld.param.b32 	%r28, [retval0];
	} // callseq 6
	ld.shared.u16 	%rs8, [%r15+-2];
	// begin inline asm
	{ cvt.f32.bf16 %f8, %rs8;}

	// end inline asm
	cvt.f64.f32 	%fd8, %f8;
	st.local.f64 	[%rd1], %fd8;
	{ // callseq 7, 0
	.param .b64 param0;
	st.param.b64 	[param0], %rd7;
	.param .b64 param1;
	st.param.b64 	[param1], %rd4;
	.param .b32 retval0;
	call.uni (retval0), 
	vprintf, 
	(
	param0, 
	param1
	);
	ld.param.b32 	%r30, [retval0];
	} // callseq 7
	ld.shared.u16 	%rs9, [%r15];
	// begin inline asm
	{ cvt.f32.bf16 %f9, %rs9;}

	// end inline asm
	cvt.f64.f32 	%fd9, %f9;
	st.local.f64 	[%rd1], %fd9;
	{ // callseq 8, 0
	.param .b64 param0;
	st.param.b64 	[param0], %rd7;
	.param .b64 param1;
	st.param.b64 	[param1], %rd4;
	.param .b32 retval0;
	call.uni (retval0), 
	vprintf, 
	(
	param0, 
	param1
	);
	ld.param.b32 	%r32, [retval0];
	} // callseq 8
	ld.shared.u16 	%rs10, [%r15+2];
	// begin inline asm
	{ cvt.f32.bf16 %f10, %rs10;}

	// end inline asm
	cvt.f64.f32 	%fd10, %f10;
	st.local.f64 	[%rd1], %fd10;
	{ // callseq 9, 0
	.param .b64 param0;
	st.param.b64 	[param0], %rd7;
	.param .b64 param1;
	st.param.b64 	[param1], %rd4;
	.param .b32 retval0;
	call.uni (retval0), 
	vprintf, 
	(
	param0, 
	param1
	);
	ld.param.b32 	%r34, [retval0];
	} // callseq 9
	ld.shared.u16 	%rs11, [%r15+4];
	// begin inline asm
	{ cvt.f32.bf16 %f11, %rs11;}

	// end inline asm
	cvt.f64.f32 	%fd11, %f11;
	st.local.f64 	[%rd1], %fd11;
	{ // callseq 10, 0
	.param .b64 param0;
	st.param.b64 	[param0], %rd7;
	.param .b64 param1;
	st.param.b64 	[param1], %rd4;
	.param .b32 retval0;
	call.uni (retval0), 
	vprintf, 
	(
	param0, 
	param1
	);
	ld.param.b32 	%r36, [retval0];
	} // callseq 10
	ld.shared.u16 	%rs12, [%r15+6];
	// begin inline asm
	{ cvt.f32.bf16 %f12, %rs12;}

	// end inline asm
	cvt.f64.f32 	%fd12, %f12;
	st.local.f64 	[%rd1], %fd12;
	{ // callseq 11, 0
	.param .b64 param0;
	st.param.b64 	[param0], %rd7;
	.param .b64 param1;
	st.param.b64 	[param1], %rd4;
	.param .b32 retval0;
	call.uni (retval0), 
	vprintf, 
	(
	param0, 
	param1
	);
	ld.param.b32 	%r38, [retval0];
	} // callseq 11
	ld.shared.u16 	%rs13, [%r15+8];
	// begin inline asm
	{ cvt.f32.bf16 %f13, %rs13;}

	// end inline asm
	cvt.f64.f32 	%fd13, %f13;
	st.local.f64 	[%rd1], %fd13;
	{ // callseq 12, 0
	.param .b64 param0;
	st.param.b64 	[param0], %rd7;
	.param .b64 param1;
	st.param.b64 	[param1], %rd4;
	.param .b32 retval0;
	call.uni (retval0), 
	vprintf, 
	(
	param0, 
	param1
	);
	ld.param.b32 	%r40, [retval0];
	} // callseq 12
	ld.shared.u16 	%rs14, [%r15+10];
	// begin inline asm
	{ cvt.f32.bf16 %f14, %rs14;}

	// end inline asm
	cvt.f64.f32 	%fd14, %f14;
	st.local.f64 	[%rd1], %fd14;
	{ // callseq 13, 0
	.param .b64 param0;
	st.param.b64 	[param0], %rd7;
	.param .b64 param1;
	st.param.b64 	[param1], %rd4;
	.param .b32 retval0;
	call.uni (retval0), 
	vprintf, 
	(
	param0, 
	param1
	);
	ld.param.b32 	%r42, [retval0];
	} // callseq 13
	ld.shared.u16 	%rs15, [%r15+12];
	// begin inline asm
	{ cvt.f32.bf16 %f15, %rs15;}

	// end inline asm
	cvt.f64.f32 	%fd15, %f15;
	st.local.f64 	[%rd1], %fd15;
	{ // callseq 14, 0
	.param .b64 param0;
	st.param.b64 	[param0], %rd7;
	.param .b64 param1;
	st.param.b64 	[param1], %rd4;
	.param .b32 retval0;
	call.uni (retval0), 
	vprintf, 
	(
	param0, 
	param1
	);
	ld.param.b32 	%r44, [retval0];
	} // callseq 14
	ld.shared.u16 	%rs16, [%r15+14];
	// begin inline asm
	{ cvt.f32.bf16 %f16, %rs16;}

	// end inline asm
	cvt.f64.f32 	%fd16, %f16;
	st.local.f64 	[%rd1], %fd16;
	{ // callseq 15, 0
	.param .b64 param0;
	st.param.b64 	[param0], %rd7;
	.param .b64 param1;
	st.param.b64 	[param1], %rd4;
	.param .b32 retval0;
	call.uni (retval0), 
	vprintf, 
	(
	param0, 
	param1
	);
	ld.param.b32 	%r46, [retval0];
	} // callseq 15
	add.s32 	%r66, %r66, 32;
	setp.ne.s32 	%p5, %r66, 2064;
	@%p5 bra 	$L__BB1_2;
$L__BB1_3:
	// begin inline asm
	ld.shared.v4.f32 {%f17, %f18, %f19, %f20}, [%r7];

	// end inline asm
	// begin inline asm
	{.reg .b16 low;
  cvt.rn.bf16.f32 low, %f17;
  mov.b32 %r49, {low,low};}

	// end inline asm
	// begin inline asm
	{.reg .b16 low;
  cvt.rn.bf16.f32 low, %f18;
  mov.b32 %r50, {low,low};}

	// end inline asm
	// begin inline asm
	{.reg .b16 low;
  cvt.rn.bf16.f32 low, %f19;
  mov.b32 %r51, {low,low};}

	// end inline asm
	@%p4 bra 	$L__BB1_5;
	mov.b32 	{%rs23, %rs24}, %r51;
	mov.b32 	{%rs21, %rs22}, %r50;
	// begin inline asm
	{.reg .b16 low,high;
 mov.b32 {low,high}, %r49;
 mov.b16 %rs17, low;}
	// end inline asm
	// begin inline asm
	{.reg .b16 low,high;
 mov.b32 {low,high}, %r49;
 mov.b16 %rs18, high;}
	// end inline asm
	// begin inline asm
	{ cvt.f32.bf16 %f24, %rs17;}

	// end inline asm
	cvt.f64.f32 	%fd17, %f24;
	st.local.f64 	[%rd1], %fd17;
	mov.u64 	%rd9, $str$1;
	cvta.global.u64 	%rd10, %rd9;
	{ // callseq 16, 0
	.param .b64 param0;
	st.param.b64 	[param0], %rd10;
	.param .b64 param1;
	st.param.b64 	[param1], %rd4;
	.param .b32 retval0;
	call.uni (retval0), 
	vprintf, 
	(
	param0, 
	param1
	);
	ld.param.b32 	%r54, [retval0];
	} // callseq 16
	// begin inline asm
	{ cvt.f32.bf16 %f25, %rs18;}

	// end inline asm
	cvt.f64.f32 	%fd18, %f25;
	st.local.f64 	[%rd1], %fd18;
	mov.u64 	%rd12, $str$2;
	cvta.global.u64 	%rd13, %rd12;
	{ // callseq 17, 0
	.param .b64 param0;
	st.param.b64 	[param0], %rd13;
	.param .b64 param1;
	st.param.b64 	[param1], %rd4;
	.param .b32 retval0;
	call.uni (retval0), 
	vprintf, 
	(
	param0, 
	param1
	);
	ld.param.b32 	%r56, [retval0];
	} // callseq 17
	// begin inline asm
	{ cvt.f32.bf16 %f26, %rs21;}

	// end inline asm
	cvt.f64.f32 	%fd19, %f26;
	st.local.f64 	[%rd1], %fd19;
	mov.u64 	%rd14, $str$3;
	cvta.global.u64 	%rd15, %rd14;
	{ // callseq 18, 0
	.param .b64 param0;
	st.param.b64 	[param0], %rd15;
	.param .b64 param1;
	st.param.b64 	[param1], %rd4;
	.param .b32 retval0;
	call.uni (retval0), 
	vprintf, 
	(
	param0, 
	param1
	);
	ld.param.b32 	%r58, [retval0];
	} // callseq 18
	// begin inline asm
	{ cvt.f32.bf16 %f27, %rs22;}

	// end inline asm
	cvt.f64.f32 	%fd20, %f27;
	st.local.f64 	[%rd1], %fd20;
	mov.u64 	%rd16, $str$4;
	cvta.global.u64 	%rd17, %rd16;
	{ // callseq 19, 0
	.param .b64 param0;
	st.param.b64 	[param0], %rd17;
	.param .b64 param1;
	st.param.b64 	[param1], %rd4;
	.param .b32 retval0;
	call.uni (retval0), 
	vprintf, 
	(
	param0, 
	param1
	);
	ld.param.b32 	%r60, [retval0];
	} // callseq 19
	// begin inline asm
	{ cvt.f32.bf16 %f28, %rs23;}

	// end inline asm
	cvt.f64.f32 	%fd21, %f28;
	st.local.f64 	[%rd1], %fd21;
	mov.u64 	%rd18, $str$5;
	cvta.global.u64 	%rd19, %rd18;
	{ // callseq 20, 0
	.param .b64 param0;
	st.param.b64 	[param0], %rd19;
	.param .b64 param1;
	st.param.b64 	[param1], %rd4;
	.param .b32 retval0;
	call.uni (retval0), 
	vprintf, 
	(
	param0, 
	param1
	);
	ld.param.b32 	%r62, [retval0];
	} // callseq 20
	// begin inline asm
	{ cvt.f32.bf16 %f29, %rs24;}

	// end inline asm
	cvt.f64.f32 	%fd22, %f29;
	st.local.f64 	[%rd1], %fd22;
	mov.u64 	%rd20, $str$6;
	cvta.global.u64 	%rd21, %rd20;
	{ // callseq 21, 0
	.param .b64 param0;
	st.param.b64 	[param0], %rd21;
	.param .b64 param1;
	st.param.b64 	[param1], %rd4;
	.param .b32 retval0;
	call.uni (retval0), 
	vprintf, 
	(
	param0, 
	param1
	);
	ld.param.b32 	%r64, [retval0];
	} // callseq 21
$L__BB1_5:
	ret;

}


// ===== COMPILED SASS (sm_100) =====

	.target	sm_100

	.elftype	@"ET_EXEC"


//--------------------- .note.nv.tkinfo           --------------------------
	.section	.note.nv.tkinfo,"",@"SHT_NOTE"
	.sectionflags	@"SHF_NOTE_NV_TKINFO"
	.tkinfo
        /*0018*/ 	.word	0x00000002
        /*0030*/ 	.string	""
        /*0030*/ 	.string	"ptxas"
        /*0030*/ 	.string	"Cuda compilation tools, release 13.0, V13.0.88"
        /*0030*/ 	.string	"Build cuda_13.0.r13.0/compiler.36424714_0"
        /*0030*/ 	.string	"-arch sm_100 -m 64 "



//--------------------- .note.nv.cuinfo           --------------------------
	.section	.note.nv.cuinfo,"",@"SHT_NOTE"
	.sectionflags	@"SHF_NOTE_NV_CUINFO"
        /*0018*/ 	.short	0x0002
        /*001a*/ 	.short	0x0064
        /*001c*/ 	.short	0x0082
	.zero		2


//--------------------- .nv.info                  --------------------------
	.section	.nv.info,"",@"SHT_CUDA_INFO"
	.align	4


	//----- nvinfo : EIATTR_REGCOUNT
	.align		4
        /*0000*/ 	.byte	0x04, 0x2f
        /*0002*/ 	.short	(.L_8 - .L_7)
	.align		4
.L_7:
        /*0004*/ 	.word	index@(_Z16init_data_kernelP13__nv_bfloat16i)
        /*0008*/ 	.word	0x00000016


	//----- nvinfo : EIATTR_FRAME_SIZE
	.align		4
.L_8:
        /*000c*/ 	.byte	0x04, 0x11
        /*000e*/ 	.short	(.L_10 - .L_9)
	.align		4
.L_9:
        /*0010*/ 	.word	index@(_Z16init_data_kernelP13__nv_bfloat16i)
        /*0014*/ 	.word	0x00000000


	//----- nvinfo : EIATTR_REGCOUNT
	.align		4
.L_10:
        /*0018*/ 	.byte	0x04, 0x2f
        /*001a*/ 	.short	(.L_12 - .L_11)
	.align		4
.L_11:
        /*001c*/ 	.word	index@(_Z9cp_kernelP13__nv_bfloat16i)
        /*0020*/ 	.word	0x0000001c


	//----- nvinfo : EIATTR_FRAME_SIZE
	.align		4
.L_12:
        /*0024*/ 	.byte	0x04, 0x11
        /*0026*/ 	.short	(.L_14 - .L_13)
	.align		4
.L_13:
        /*0028*/ 	.word	index@(_Z9cp_kernelP13__nv_bfloat16i)
        /*002c*/ 	.word	0x00000008


	//----- nvinfo : EIATTR_MIN_STACK_SIZE
	.align		4
.L_14:
        /*0030*/ 	.byte	0x04, 0x12
        /*0032*/ 	.short	(.L_16 - .L_15)
	.align		4
.L_15:
        /*0034*/ 	.word	index@(_Z9cp_kernelP13__nv_bfloat16i)
        /*0038*/ 	.word	0x00000008


	//----- nvinfo : EIATTR_MIN_STACK_SIZE
	.align		4
.L_16:
        /*003c*/ 	.byte	0x04, 0x12
        /*003e*/ 	.short	(.L_18 - .L_17)
	.align		4
.L_17:
        /*0040*/ 	.word	index@(_Z16init_data_kernelP13__nv_bfloat16i)
        /*0044*/ 	.word	0x00000000
.L_18:


//--------------------- .nv.compat                --------------------------
	.section	.nv.compat,"",@"SHT_CUDA_COMPAT_INFO"
	.align	4
        /*0000*/ 	.byte	0x02, 0x09, 0x00, 0x00, 0x02, 0x02, 0x01, 0x00, 0x02, 0x05, 0x05, 0x00, 0x03, 0x07, 0x01, 0x01
        /*0010*/ 	.byte	0x02, 0x03, 0x00, 0x00, 0x02, 0x06, 0x01, 0x00, 0x04, 0x0b, 0x08, 0x00, 0x09, 0x00, 0x00, 0x00
        /*0020*/ 	.byte	0x00, 0x00, 0x00, 0x00


//--------------------- .nv.info._Z9cp_kernelP13__nv_bfloat16i --------------------------
	.section	.nv.info._Z9cp_kernelP13__nv_bfloat16i,"",@"SHT_CUDA_INFO"
	.sectionflags	@""
	.align	4


	//----- nvinfo : EIATTR_CUDA_API_VERSION
	.align		4
        /*0000*/ 	.byte	0x04, 0x37
        /*0002*/ 	.short	(.L_20 - .L_19)
.L_19:
        /*0004*/ 	.word	0x00000082


	//----- nvinfo : EIATTR_KPARAM_INFO
	.align		4
.L_20:
        /*0008*/ 	.byte	0x04, 0x17
        /*000a*/ 	.short	(.L_22 - .L_21)
.L_21:
        /*000c*/ 	.word	0x00000000
        /*0010*/ 	.short	0x0001
        /*0012*/ 	.short	0x0008
        /*0014*/ 	.byte	0x00, 0xf0, 0x11, 0x00


	//----- nvinfo : EIATTR_KPARAM_INFO
	.align		4
.L_22:
        /*0018*/ 	.byte	0x04, 0x17
        /*001a*/ 	.short	(.L_24 - .L_23)
.L_23:
        /*001c*/ 	.word	0x00000000
        /*0020*/ 	.short	0x0000
        /*0022*/ 	.short	0x0000
        /*0024*/ 	.byte	0x00, 0xf5, 0x21, 0x00


	//----- nvinfo : EIATTR_SPARSE_MMA_MASK
	.align		4
.L_24:
        /*0028*/ 	.byte	0x03, 0x50
        /*002a*/ 	.short	0x0000


	//----- nvinfo : EIATTR_MAXREG_COUNT
	.align		4
        /*002c*/ 	.byte	0x03, 0x1b
        /*002e*/ 	.short	0x00ff


	//----- nvinfo : EIATTR_EXTERNS
	.align		4
        /*0030*/ 	.byte	0x04, 0x0f
        /*0032*/ 	.short	(.L_26 - .L_25)


	//   ....[0]....
	.align		4
.L_25:
        /*0034*/ 	.word	index@(vprintf)


	//----- nvinfo : EIATTR_MERCURY_ISA_VERSION
	.align		4
.L_26:
        /*0038*/ 	.byte	0x03, 0x5f
        /*003a*/ 	.short	0x0101


	//----- nvinfo : EIATTR_UNUSED_LOAD_BYTE_OFFSET
	.align		4
        /*003c*/ 	.byte	0x04, 0x44
        /*003e*/ 	.short	(.L_28 - .L_27)


	//   ....[0]....
.L_27:
        /*0040*/ 	.word	0x00000e60
        /*0044*/ 	.word	0x00000fff


	//----- nvinfo : EIATTR_VRC_CTA_INIT_COUNT
	.align		4
.L_28:
        /*0048*/ 	.byte	0x02, 0x4a
	.zero		1
	.zero		1


	//----- nvinfo : EIATTR_SYSCALL_OFFSETS
	.align		4
        /*004c*/ 	.byte	0x04, 0x46
        /*004e*/ 	.short	(.L_30 - .L_29)


	//   ....[0]....
.L_29:
        /*0050*/ 	.word	0x000002c0


	//   ....[1]....
        /*0054*/ 	.word	0x00000380


	//   ....[2]....
        /*0058*/ 	.word	0x00000440


	//   ....[3]....
        /*005c*/ 	.word	0x00000500


	//   ....[4]....
        /*0060*/ 	.word	0x000005c0


	//   ....[5]....
        /*0064*/ 	.word	0x00000680


	//   ....[6]....
        /*0068*/ 	.word	0x00000740


	//   ....[7]....
        /*006c*/ 	.word	0x00000800


	//   ....[8]....
        /*0070*/ 	.word	0x000008c0


	//   ....[9]....
        /*0074*/ 	.word	0x00000980


	//   ....[10]....
        /*0078*/ 	.word	0x00000a40


	//   ....[11]....
        /*007c*/ 	.word	0x00000b00


	//   ....[12]....
        /*0080*/ 	.word	0x00000bc0


	//   ....[13]....
        /*0084*/ 	.word	0x00000c80


	//   ....[14]....
        /*0088*/ 	.word	0x00000d40


	//   ....[15]....
        /*008c*/ 	.word	0x00000e00


	//   ....[16]....
        /*0090*/ 	.word	0x00000f50


	//   ....[17]....
        /*0094*/ 	.word	0x00001000


	//   ....[18]....
        /*0098*/ 	.word	0x000010b0


	//   ....[19]....
        /*009c*/ 	.word	0x00001160


	//   ....[20]....
        /*00a0*/ 	.word	0x00001210


	//   ....[21]....
        /*00a4*/ 	.word	0x000012c0


	//----- nvinfo : EIATTR_EXIT_INSTR_OFFSETS
	.align		4
.L_30:
        /*00a8*/ 	.byte	0x04, 0x1c
        /*00aa*/ 	.short	(.L_32 - .L_31)


	//   ....[0]....
.L_31:
        /*00ac*/ 	.word	0x00000e50


	//   ....[1]....
        /*00b0*/ 	.word	0x000012d0


	//----- nvinfo : EIATTR_CRS_STACK_SIZE
	.align		4
.L_32:
        /*00b4*/ 	.byte	0x04, 0x1e
        /*00b6*/ 	.short	(.L_34 - .L_33)
.L_33:
        /*00b8*/ 	.word	0x00000000


	//----- nvinfo : EIATTR_CBANK_PARAM_SIZE
	.align		4
.L_34:
        /*00bc*/ 	.byte	0x03, 0x19
        /*00be*/ 	.short	0x000c


	//----- nvinfo : EIATTR_PARAM_CBANK
	.align		4
        /*00c0*/ 	.byte	0x04, 0x0a
        /*00c2*/ 	.short	(.L_36 - .L_35)
	.align		4
.L_35:
        /*00c4*/ 	.word	index@(.nv.constant0._Z9cp_kernelP13__nv_bfloat16i)
        /*00c8*/ 	.short	0x0380
        /*00ca*/ 	.short	0x000c


	//----- nvinfo : EIATTR_SW_WAR
	.align		4
.L_36:
        /*00cc*/ 	.byte	0x04, 0x36
        /*00ce*/ 	.short	(.L_38 - .L_37)
.L_37:
        /*00d0*/ 	.word	0x00000008
.L_38:


//--------------------- .nv.info._Z16init_data_kernelP13__nv_bfloat16i --------------------------
	.section	.nv.info._Z16init_data_kernelP13__nv_bfloat16i,"",@"SHT_CUDA_INFO"
	.sectionflags	@""
	.align	4


	//----- nvinfo : EIATTR_CUDA_API_VERSION
	.align		4
        /*0000*/ 	.byte	0x04, 0x37
        /*0002*/ 	.short	(.L_40 - .L_39)
.L_39:
        /*0004*/ 	.word	0x00000082


	//----- nvinfo : EIATTR_KPARAM_INFO
	.align		4
.L_40:
        /*0008*/ 	.byte	0x04, 0x17
        /*000a*/ 	.short	(.L_42 - .L_41)
.L_41:
        /*000c*/ 	.word	0x00000000
        /*0010*/ 	.short	0x0001
        /*0012*/ 	.short	0x0008
        /*0014*/ 	.byte	0x00, 0xf0, 0x11, 0x00


	//----- nvinfo : EIATTR_KPARAM_INFO
	.align		4
.L_42:
        /*0018*/ 	.byte	0x04, 0x17
        /*001a*/ 	.short	(.L_44 - .L_43)
.L_43:
        /*001c*/ 	.word	0x00000000
        /*0020*/ 	.short	0x0000
        /*0022*/ 	.short	0x0000
        /*0024*/ 	.byte	0x00, 0xf5, 0x21, 0x00


	//----- nvinfo : EIATTR_SPARSE_MMA_MASK
	.align		4
.L_44:
        /*0028*/ 	.byte	0x03, 0x50
        /*002a*/ 	.short	0x0000


	//----- nvinfo : EIATTR_MAXREG_COUNT
	.align		4
        /*002c*/ 	.byte	0x03, 0x1b
        /*002e*/ 	.short	0x00ff


	//----- nvinfo : EIATTR_MERCURY_ISA_VERSION
	.align		4
        /*0030*/ 	.byte	0x03, 0x5f
        /*0032*/ 	.short	0x0101


	//----- nvinfo : EIATTR_VRC_CTA_INIT_COUNT
	.align		4
        /*0034*/ 	.byte	0x02, 0x4a
	.zero		1
	.zero		1


	//----- nvinfo : EIATTR_EXIT_INSTR_OFFSETS
	.align		4
        /*0038*/ 	.byte	0x04, 0x1c
        /*003a*/ 	.short	(.L_46 - .L_45)


	//   ....[0]....
.L_45:
        /*003c*/ 	.word	0x000002f0


	//   ....[1]....
        /*0040*/ 	.word	0x000004b0


	//----- nvinfo : EIATTR_CRS_STACK_SIZE
	.align		4
.L_46:
        /*0044*/ 	.byte	0x04, 0x1e
        /*0046*/ 	.short	(.L_48 - .L_47)
.L_47:
        /*0048*/ 	.word	0x00000000


	//----- nvinfo : EIATTR_CBANK_PARAM_SIZE
	.align		4
.L_48:
        /*004c*/ 	.byte	0x03, 0x19
        /*004e*/ 	.short	0x000c


	//----- nvinfo : EIATTR_PARAM_CBANK
	.align		4
        /*0050*/ 	.byte	0x04, 0x0a
        /*0052*/ 	.short	(.L_50 - .L_49)
	.align		4
.L_49:
        /*0054*/ 	.word	index@(.nv.constant0._Z16init_data_kernelP13__nv_bfloat16i)
        /*0058*/ 	.short	0x0380
        /*005a*/ 	.short	0x000c


	//----- nvinfo : EIATTR_SW_WAR
	.align		4
.L_50:
        /*005c*/ 	.byte	0x04, 0x36
        /*005e*/ 	.short	(.L_52 - .L_51)
.L_51:
        /*0060*/ 	.word	0x00000008
.L_52:


//--------------------- .nv.callgraph             --------------------------
	.section	.nv.callgraph,"",@"SHT_CUDA_CALLGRAPH"
	.align	4
	.sectionentsize	8
	.align		4
        /*0000*/ 	.word	0x00000000
	.align		4
        /*0004*/ 	.word	0xffffffff
	.align		4
        /*0008*/ 	.word	index@(_Z9cp_kernelP13__nv_bfloat16i)
	.align		4
        /*000c*/ 	.word	index@(vprintf)
	.align		4
        /*0010*/ 	.word	0x00000000
	.align		4
        /*0014*/ 	.word	0xfffffffe
	.align		4
        /*0018*/ 	.word	0x00000000
	.align		4
        /*001c*/ 	.word	0xfffffffd
	.align		4
        /*0020*/ 	.word	0x00000000
	.align		4
        /*0024*/ 	.word	0xfffffffc


//--------------------- .nv.constant4             --------------------------
	.section	.nv.constant4,"a",@progbits
	.align	8
	.align		8
.nv.constant4:
        /*0000*/ 	.dword	vprintf
	.align		8
        /*0008*/ 	.dword	$str
	.align		8
        /*0010*/ 	.dword	$str$1
	.align		8
        /*0018*/ 	.dword	$str$2
	.align		8
        /*0020*/ 	.dword	$str$3
	.align		8
        /*0028*/ 	.dword	$str$4
	.align		8
        /*0030*/ 	.dword	$str$5
	.align		8
        /*0038*/ 	.dword	$str$6


//--------------------- .text._Z9cp_kernelP13__nv_bfloat16i --------------------------
	.section	.text._Z9cp_kernelP13__nv_bfloat16i,"ax",@progbits
	.align	128
        .global         _Z9cp_kernelP13__nv_bfloat16i
        .type           _Z9cp_kernelP13__nv_bfloat16i,@function
        .size           _Z9cp_kernelP13__nv_bfloat16i,(.L_x_31 - _Z9cp_kernelP13__nv_bfloat16i)
        .other          _Z9cp_kernelP13__nv_bfloat16i,@"STO_CUDA_ENTRY STV_DEFAULT"
_Z9cp_kernelP13__nv_bfloat16i:
.text._Z9cp_kernelP13__nv_bfloat16i:
[----:B------:R-:W1:Y:S01]  /*0000*/  LDC R1, c[0x0][0x37c] ;  /* 0x0000df00ff017b82 */ /* 0x000e620000000800 */
[----:B------:R-:W2:Y:S07]  /*0010*/  S2R R0, SR_TID.X ;  /* 0x0000000000007919 */ /* 0x000eae0000002100 */
[----:B------:R-:W3:Y:S01]  /*0020*/  S2UR UR4, SR_CgaCtaId ;  /* 0x00000000000479c3 */ /* 0x000ee20000008800 */
[----:B------:R-:W4:Y:S01]  /*0030*/  LDCU.64 UR6, c[0x0][0x358] ;  /* 0x00006b00ff0677ac */ /* 0x000f220008000a00 */
[----:B-1----:R-:W-:Y:S01]  /*0040*/  VIADD R1, R1, 0xfffffff8 ;  /* 0xfffffff801017836 */ /* 0x002fe20000000000 */
[----:B------:R-:W-:Y:S01]  /*0050*/  BSSY.RECONVERGENT B6, `(.L_x_0) ;  /* 0x00000de000067945 */ /* 0x000fe20003800200 */
[----:B------:R-:W-:Y:S01]  /*0060*/  UMOV UR36, 0x400 ;  /* 0x0000040000247882 */ /* 0x000fe20000000000 */
[----:B------:R-:W1:Y:S03]  /*0070*/  LDCU UR5, c[0x0][0x2fc] ;  /* 0x00005f80ff0577ac */ /* 0x000e660008000800 */
[----:B------:R-:W5:Y:S08]  /*0080*/  LDC.64 R2, c[0x0][0x380] ;  /* 0x0000e000ff027b82 */ /* 0x000f700000000a00 */
[----:B------:R-:W1:Y:S01]  /*0090*/  S2UR UR8, SR_CTAID.X ;  /* 0x00000000000879c3 */ /* 0x000e620000002500 */
[----:B---3--:R-:W-:Y:S01]  /*00a0*/  ULEA UR36, UR4, UR36, 0x18 ;  /* 0x0000002404247291 */ /* 0x008fe2000f8ec0ff */
[----:B------:R-:W3:Y:S01]  /*00b0*/  LDCU UR4, c[0x0][0x2f8] ;  /* 0x00005f00ff0477ac */ /* 0x000ee20008000800 */
[----:B--2---:R-:W-:-:S04]  /*00c0*/  IMAD.SHL.U32 R5, R0, 0x8, RZ ;  /* 0x0000000800057824 */ /* 0x004fc800078e00ff */
[----:B------:R-:W-:Y:S01]  /*00d0*/  LEA R23, R0, UR36, 0x4 ;  /* 0x0000002400177c11 */ /* 0x000fe2000f8e20ff */
[----:B-----5:R-:W-:-:S05]  /*00e0*/  IMAD.WIDE.U32 R2, R5, 0x2, R2 ;  /* 0x0000000205027825 */ /* 0x020fca00078e0002 */
[----:B------:R-:W-:Y:S01]  /*00f0*/  @!PT LDS RZ, [RZ] ;  /* 0x00000000fffff984 */ /* 0x000fe20000000800 */
[----:B------:R-:W-:Y:S01]  /*0100*/  @!PT LDS RZ, [RZ] ;  /* 0x00000000fffff984 */ /* 0x000fe20000000800 */
[----:B------:R-:W-:Y:S01]  /*0110*/  @!PT LDS RZ, [RZ] ;  /* 0x00000000fffff984 */ /* 0x000fe20000000800 */
[----:B----4-:R2:W-:Y:S01]  /*0120*/  LDGSTS.E.BYPASS.128 [R23], desc[UR6][R2.64] ;  /* 0x0000000002177fae */ /* 0x0105e2000b981806 */
[----:B-1----:R-:W-:-:S03]  /*0130*/  ISETP.NE.AND P0, PT, RZ, UR8, PT ;  /* 0x00000008ff007c0c */ /* 0x002fc6000bf05270 */
[----:B------:R-:W0:Y:S01]  /*0140*/  LDGDEPBAR ;  /* 0x00000000000079af */ /* 0x000e220000000000 */
[----:B------:R-:W-:Y:S02]  /*0150*/  ISETP.EQ.AND P1, PT, R0, 0x1, !P0 ;  /* 0x000000010000780c */ /* 0x000fe40004722270 */
[----:B---3--:R-:W-:Y:S02]  /*0160*/  IADD3 R22, P0, PT, R1, UR4, RZ ;  /* 0x0000000401167c10 */ /* 0x008fe4000ff1e0ff */
[----:B------:R-:W-:Y:S02]  /*0170*/  P2R R24, PR, RZ, 0x2 ;  /* 0x00000002ff187803 */ /* 0x000fe40000000000 */
[----:B------:R-:W-:Y:S01]  /*0180*/  IADD3.X R19, PT, PT, RZ, UR5, RZ, P0, !PT ;  /* 0x00000005ff137c10 */ /* 0x000fe200087fe4ff */
[----:B------:R-:W-:-:S06]  /*0190*/  DEPBAR.LE SB0, 0x0 ;  /* 0x000080000000791a */ /* 0x000fcc0000000000 */
[----:B--2---:R-:W-:Y:S05]  /*01a0*/  @!P1 BRA `(.L_x_1) ;  /* 0x0000000c00209947 */ /* 0x004fea0003800000 */
[----:B------:R-:W-:-:S07]  /*01b0*/  IMAD.MOV.U32 R18, RZ, RZ, 0x10 ;  /* 0x00000010ff127424 */ /* 0x000fce00078e00ff */
.L_x_18:
[----:B------:R1:W2:Y:S01]  /*01c0*/  LDS.U16 R0, [R18+UR36+-0x10] ;  /* 0xfffff02412007984 */ /* 0x0002a20008000400 */
[----:B------:R-:W-:Y:S01]  /*01d0*/  MOV R17, 0x0 ;  /* 0x0000000000117802 */ /* 0x000fe20000000f00 */
[----:B------:R-:W3:Y:S01]  /*01e0*/  LDCU.64 UR4, c[0x4][0x8] ;  /* 0x01000100ff0477ac */ /* 0x000ee20008000a00 */
[C---:B------:R-:W-:Y:S01]  /*01f0*/  IADD3 R16, PT, PT, R18.reuse, UR36, RZ ;  /* 0x0000002412107c10 */ /* 0x040fe2000fffe0ff */
[----:B------:R-:W-:Y:S01]  /*0200*/  IMAD.MOV.U32 R6, RZ, RZ, R22 ;  /* 0x000000ffff067224 */ /* 0x000fe200078e0016 */
[----:B------:R4:W5:Y:S01]  /*0210*/  LDC.64 R2, c[0x4][R17] ;  /* 0x0100000011027b82 */ /* 0x0009620000000a00 */
[----:B------:R-:W-:Y:S02]  /*0220*/  IMAD.MOV.U32 R7, RZ, RZ, R19 ;  /* 0x000000ffff077224 */ /* 0x000fe400078e0013 */
[----:B-1----:R-:W-:-:S05]  /*0230*/  VIADD R18, R18, 0x20 ;  /* 0x0000002012127836 */ /* 0x002fca0000000000 */
[----:B------:R-:W-:Y:S01]  /*0240*/  ISETP.NE.AND P0, PT, R18, 0x810, PT ;  /* 0x000008101200780c */ /* 0x000fe20003f05270 */
[----:B---3--:R-:W-:Y:S01]  /*0250*/  IMAD.U32 R4, RZ, RZ, UR4 ;  /* 0x00000004ff047e24 */ /* 0x008fe2000f8e00ff */
[----:B------:R-:W-:Y:S01]  /*0260*/  MOV R5, UR5 ;  /* 0x0000000500057c02 */ /* 0x000fe20008000f00 */
[----:B--2---:R-:W-:-:S04]  /*0270*/  IMAD.U32 R0, R0, 0x10000, RZ ;  /* 0x0001000000007824 */ /* 0x004fc800078e00ff */
[----:B------:R1:W2:Y:S02]  /*0280*/  F2F.F64.F32 R8, R0 ;  /* 0x0000000000087310 */ /* 0x0002a40000201800 */
[----:B-1----:R-:W-:Y:S01]  /*0290*/  P2R R0, PR, RZ, 0x1 ;  /* 0x00000001ff007803 */ /* 0x002fe20000000000 */
[----:B--2--5:R4:W-:Y:S06]  /*02a0*/  STL.64 [R1], R8 ;  /* 0x0000000801007387 */ /* 0x0249ec0000100a00 */
[----:B------:R-:W-:-:S07]  /*02b0*/  LEPC R20, `(.L_x_2) ;  /* 0x000000001014794e */ /* 0x000fce0000000000 */
[----:B----4-:R-:W-:Y:S05]  /*02c0*/  CALL.ABS.NOINC R2 ;  /* 0x0000000002007343 */ /* 0x010fea0003c00000 */
.L_x_2:
[----:B------:R-:W1:Y:S01]  /*02d0*/  LDS.U16 R0, [R16+-0xe] ;  /* 0xfffff20010007984 */ /* 0x000e620000000400 */
[----:B------:R2:W3:Y:S01]  /*02e0*/  LDC.64 R2, c[0x4][R17] ;  /* 0x0100000011027b82 */ /* 0x0004e20000000a00 */
[----:B------:R-:W4:Y:S01]  /*02f0*/  LDCU.64 UR4, c[0x4][0x8] ;  /* 0x01000100ff0477ac */ /* 0x000f220008000a00 */
[----:B------:R-:W-:Y:S01]  /*0300*/  MOV R6, R22 ;  /* 0x0000001600067202 */ /* 0x000fe20000000f00 */
[----:B------:R-:W-:Y:S02]  /*0310*/  IMAD.MOV.U32 R7, RZ, RZ, R19 ;  /* 0x000000ffff077224 */ /* 0x000fe400078e0013 */
[----:B----4-:R-:W-:Y:S02]  /*0320*/  IMAD.U32 R4, RZ, RZ, UR4 ;  /* 0x00000004ff047e24 */ /* 0x010fe4000f8e00ff */
[----:B------:R-:W-:Y:S01]  /*0330*/  IMAD.U32 R5, RZ, RZ, UR5 ;  /* 0x00000005ff057e24 */ /* 0x000fe2000f8e00ff */
[----:B-1----:R-:W-:-:S04]  /*0340*/  SHF.L.U32 R0, R0, 0x10, RZ ;  /* 0x0000001000007819 */ /* 0x002fc800000006ff */
[----:B------:R-:W1:Y:S02]  /*0350*/  F2F.F64.F32 R8, R0 ;  /* 0x0000000000087310 */ /* 0x000e640000201800 */
[----:B-1-3--:R2:W-:Y:S02]  /*0360*/  STL.64 [R1], R8 ;  /* 0x0000000801007387 */ /* 0x00a5e40000100a00 */
[----:B------:R-:W-:-:S07]  /*0370*/  LEPC R20, `(.L_x_3) ;  /* 0x000000001014794e */ /* 0x000fce0000000000 */
[----:B--2---:R-:W-:Y:S05]  /*0380*/  CALL.ABS.NOINC R2 ;  /* 0x0000000002007343 */ /* 0x004fea0003c00000 */
.L_x_3:
[----:B------:R-:W1:Y:S01]  /*0390*/  LDS.U16 R0, [R16+-0xc] ;  /* 0xfffff40010007984 */ /* 0x000e620000000400 */
[----:B------:R2:W3:Y:S01]  /*03a0*/  LDC.64 R2, c[0x4][R17] ;  /* 0x0100000011027b82 */ /* 0x0004e20000000a00 */
[----:B------:R-:W4:Y:S01]  /*03b0*/  LDCU.64 UR4, c[0x4][0x8] ;  /* 0x01000100ff0477ac */ /* 0x000f220008000a00 */
[----:B------:R-:W-:Y:S01]  /*03c0*/  IMAD.MOV.U32 R6, RZ, RZ, R22 ;  /* 0x000000ffff067224 */ /* 0x000fe200078e0016 */
[----:B------:R-:W-:Y:S02]  /*03d0*/  MOV R7, R19 ;  /* 0x0000001300077202 */ /* 0x000fe40000000f00 */
[----:B----4-:R-:W-:Y:S01]  /*03e0*/  MOV R4, UR4 ;  /* 0x0000000400047c02 */ /* 0x010fe20008000f00 */
[----:B------:R-:W-:Y:S02]  /*03f0*/  IMAD.U32 R5, RZ, RZ, UR5 ;  /* 0x00000005ff057e24 */ /* 0x000fe4000f8e00ff */
[----:B-1----:R-:W-:-:S04]  /*0400*/  IMAD.U32 R0, R0, 0x10000, RZ ;  /* 0x0001000000007824 */ /* 0x002fc800078e00ff */
[----:B------:R-:W1:Y:S02]  /*0410*/  F2F.F64.F32 R8, R0 ;  /* 0x0000000000087310 */ /* 0x000e640000201800 */
[----:B-1-3--:R2:W-:Y:S02]  /*0420*/  STL.64 [R1], R8 ;  /* 0x0000000801007387 */ /* 0x00a5e40000100a00 */
[----:B------:R-:W-:-:S07]  /*0430*/  LEPC R20, `(.L_x_4) ;  /* 0x000000001014794e */ /* 0x000fce0000000000 */
[----:B--2---:R-:W-:Y:S05]  /*0440*/  CALL.ABS.NOINC R2 ;  /* 0x0000000002007343 */ /* 0x004fea0003c00000 */
.L_x_4:
[----:B------:R-:W1:Y:S01]  /*0450*/  LDS.U16 R0, [R16+-0xa] ;  /* 0xfffff60010007984 */ /* 0x000e620000000400 */
[----:B------:R2:W3:Y:S01]  /*0460*/  LDC.64 R2, c[0x4][R17] ;  /* 0x0100000011027b82 */ /* 0x0004e20000000a00 */
[----:B------:R-:W4:Y:S01]  /*0470*/  LDCU.64 UR4, c[0x4][0x8] ;  /* 0x01000100ff0477ac */ /* 0x000f220008000a00 */
[----:B------:R-:W-:Y:S02]  /*0480*/  IMAD.MOV.U32 R6, RZ, RZ, R22 ;  /* 0x000000ffff067224 */ /* 0x000fe400078e0016 */
[----:B------:R-:W-:Y:S02]  /*0490*/  IMAD.MOV.U32 R7, RZ, RZ, R19 ;  /* 0x000000ffff077224 */ /* 0x000fe400078e0013 */
[----:B----4-:R-:W-:Y:S01]  /*04a0*/  IMAD.U32 R4, RZ, RZ, UR4 ;  /* 0x00000004ff047e24 */ /* 0x010fe2000f8e00ff */
[----:B------:R-:W-:Y:S01]  /*04b0*/  MOV R5, UR5 ;  /* 0x0000000500057c02 */ /* 0x000fe20008000f00 */
[----:B-1----:R-:W-:-:S04]  /*04c0*/  IMAD.U32 R0, R0, 0x10000, RZ ;  /* 0x0001000000007824 */ /* 0x002fc800078e00ff */
[----:B------:R-:W1:Y:S02]  /*04d0*/  F2F.F64.F32 R8, R0 ;  /* 0x0000000000087310 */ /* 0x000e640000201800 */
[----:B-1-3--:R2:W-:Y:S02]  /*04e0*/  STL.64 [R1], R8 ;  /* 0x0000000801007387 */ /* 0x00a5e40000100a00 */
[----:B------:R-:W-:-:S07]  /*04f0*/  LEPC R20, `(.L_x_5) ;  /* 0x000000001014794e */ /* 0x000fce0000000000 */
[----:B--2---:R-:W-:Y:S05]  /*0500*/  CALL.ABS.NOINC R2 ;  /* 0x0000000002007343 */ /* 0x004fea0003c00000 */
.L_x_5:
        /* <DEDUP_REMOVED lines=12> */
.L_x_6:
        /* <DEDUP_REMOVED lines=12> */
.L_x_7:
        /* <DEDUP_REMOVED lines=12> */
.L_x_8:
        /* <DEDUP_REMOVED lines=12> */
.L_x_9:
[----:B------:R-:W1:Y:S01]  /*0810*/  LDS.U16 R0, [R16] ;  /* 0x0000000010007984 */ /* 0x000e620000000400 */
        /* <DEDUP_REMOVED lines=11> */
.L_x_10:
[----:B------:R-:W1:Y:S01]  /*08d0*/  LDS.U16 R0, [R16+0x2] ;  /* 0x0000020010007984 */ /* 0x000e620000000400 */
        /* <DEDUP_REMOVED lines=11> */
.L_x_11:
[----:B------:R-:W1:Y:S01]  /*0990*/  LDS.U16 R0, [R16+0x4] ;  /* 0x0000040010007984 */ /* 0x000e620000000400 */
        /* <DEDUP_REMOVED lines=11> */
.L_x_12:
[----:B------:R-:W1:Y:S01]  /*0a50*/  LDS.U16 R0, [R16+0x6] ;  /* 0x0000060010007984 */ /* 0x000e620000000400 */
        /* <DEDUP_REMOVED lines=11> */
.L_x_13:
        /* <DEDUP_REMOVED lines=12> */
.L_x_14:
        /* <DEDUP_REMOVED lines=12> */
.L_x_15:
        /* <DEDUP_REMOVED lines=12> */
.L_x_16:
        /* <DEDUP_REMOVED lines=12> */
.L_x_17:
[----:B------:R-:W-:-:S13]  /*0e10*/  ISETP.NE.AND P6, PT, R18, 0x810, PT ;  /* 0x000008101200780c */ /* 0x000fda0003fc5270 */
[----:B------:R-:W-:Y:S05]  /*0e20*/  @P6 BRA `(.L_x_18) ;  /* 0xfffffff000e46947 */ /* 0x000fea000383ffff */
.L_x_1:
[----:B------:R-:W-:Y:S05]  /*0e30*/  BSYNC.RECONVERGENT B6 ;  /* 0x0000000000067941 */ /* 0x000fea0003800200 */
.L_x_0:
[----:B------:R-:W-:-:S13]  /*0e40*/  ISETP.NE.AND P0, PT, R24, RZ, PT ;  /* 0x000000ff1800720c */ /* 0x000fda0003f05270 */
[----:B------:R-:W-:Y:S05]  /*0e50*/  @!P0 EXIT ;  /* 0x000000000000894d */ /* 0x000fea0003800000 */
[----:B------:R-:W1:Y:S01]  /*0e60*/  LDS.128 R8, [R23] ;  /* 0x0000000017087984 */ /* 0x000e620000000c00 */
[----:B------:R-:W-:Y:S01]  /*0e70*/  MOV R16, 0x0 ;  /* 0x0000000000107802 */ /* 0x000fe20000000f00 */
[----:B------:R-:W2:Y:S01]  /*0e80*/  LDCU.64 UR4, c[0x4][0x10] ;  /* 0x01000200ff0477ac */ /* 0x000ea20008000a00 */
[----:B------:R-:W-:Y:S01]  /*0e90*/  MOV R6, R22 ;  /* 0x0000001600067202 */ /* 0x000fe20000000f00 */
[----:B------:R-:W-:Y:S01]  /*0ea0*/  IMAD.MOV.U32 R7, RZ, RZ, R19 ;  /* 0x000000ffff077224 */ /* 0x000fe200078e0013 */
[----:B------:R3:W4:Y:S01]  /*0eb0*/  LDC.64 R2, c[0x4][R16] ;  /* 0x0100000010027b82 */ /* 0x0007220000000a00 */
[----:B--2---:R-:W-:Y:S02]  /*0ec0*/  IMAD.U32 R4, RZ, RZ, UR4 ;  /* 0x00000004ff047e24 */ /* 0x004fe4000f8e00ff */
[----:B------:R-:W-:Y:S01]  /*0ed0*/  IMAD.U32 R5, RZ, RZ, UR5 ;  /* 0x00000005ff057e24 */ /* 0x000fe2000f8e00ff */
[----:B-1----:R-:W1:Y:S08]  /*0ee0*/  F2F.BF16.F32 R24, R8 ;  /* 0x0000000800187304 */ /* 0x002e700000202000 */
[----:B------:R3:W2:Y:S01]  /*0ef0*/  F2F.BF16.F32 R17, R9 ;  /* 0x0000000900117304 */ /* 0x0006a20000202000 */
[----:B-1----:R-:W-:-:S07]  /*0f00*/  SHF.L.U32 R0, R24, 0x10, RZ ;  /* 0x0000001018007819 */ /* 0x002fce00000006ff */
[----:B------:R3:W1:Y:S08]  /*0f10*/  F2F.BF16.F32 R18, R10 ;  /* 0x0000000a00127304 */ /* 0x0006700000202000 */
[----:B------:R-:W5:Y:S02]  /*0f20*/  F2F.F64.F32 R12, R0 ;  /* 0x00000000000c7310 */ /* 0x000f640000201800 */
[----:B-12-45:R3:W-:Y:S02]  /*0f30*/  STL.64 [R1], R12 ;  /* 0x0000000c01007387 */ /* 0x0367e40000100a00 */
[----:B------:R-:W-:-:S07]  /*0f40*/  LEPC R20, `(.L_x_19) ;  /* 0x000000001014794e */ /* 0x000fce0000000000 */
[----:B---3--:R-:W-:Y:S05]  /*0f50*/  CALL.ABS.NOINC R2 ;  /* 0x0000000002007343 */ /* 0x008fea0003c00000 */
.L_x_19:
[----:B------:R-:W-:Y:S01]  /*0f60*/  SHF.L.U32 R24, R24, 0x10, RZ ;  /* 0x0000001018187819 */ /* 0x000fe200000006ff */
[----:B------:R1:W2:Y:S01]  /*0f70*/  LDC.64 R2, c[0x4][R16] ;  /* 0x0100000010027b82 */ /* 0x0002a20000000a00 */
[----:B------:R-:W3:Y:S01]  /*0f80*/  LDCU.64 UR4, c[0x4][0x18] ;  /* 0x01000300ff0477ac */ /* 0x000ee20008000a00 */
[----:B------:R-:W-:Y:S01]  /*0f90*/  IMAD.MOV.U32 R6, RZ, RZ, R22 ;  /* 0x000000ffff067224 */ /* 0x000fe200078e0016 */
[----:B------:R-:W-:Y:S02]  /*0fa0*/  MOV R7, R19 ;  /* 0x0000001300077202 */ /* 0x000fe40000000f00 */
[----:B------:R-:W4:Y:S01]  /*0fb0*/  F2F.F64.F32 R24, R24 ;  /* 0x0000001800187310 */ /* 0x000f220000201800 */
[----:B---3--:R-:W-:Y:S01]  /*0fc0*/  IMAD.U32 R4, RZ, RZ, UR4 ;  /* 0x00000004ff047e24 */ /* 0x008fe2000f8e00ff */
[----:B----4-:R1:W-:Y:S01]  /*0fd0*/  STL.64 [R1], R24 ;  /* 0x0000001801007387 */ /* 0x0103e20000100a00 */
[----:B------:R-:W-:-:S07]  /*0fe0*/  MOV R5, UR5 ;  /* 0x0000000500057c02 */ /* 0x000fce0008000f00 */
[----:B------:R-:W-:-:S07]  /*0ff0*/  LEPC R20, `(.L_x_20) ;  /* 0x000000001014794e */ /* 0x000fce0000000000 */
[----:B-12---:R-:W-:Y:S05]  /*1000*/  CALL.ABS.NOINC R2 ;  /* 0x0000000002007343 */ /* 0x006fea0003c00000 */
.L_x_20:
[----:B------:R-:W-:Y:S01]  /*1010*/  IMAD.U32 R0, R17, 0x10000, RZ ;  /* 0x0001000011007824 */ /* 0x000fe200078e00ff */
[----:B------:R1:W2:Y:S01]  /*1020*/  LDC.64 R8, c[0x4][R16] ;  /* 0x0100000010087b82 */ /* 0x0002a20000000a00 */
[----:B------:R-:W3:Y:S01]  /*1030*/  LDCU.64 UR4, c[0x4][0x20] ;  /* 0x01000400ff0477ac */ /* 0x000ee20008000a00 */
[----:B------:R-:W-:Y:S01]  /*1040*/  MOV R6, R22 ;  /* 0x0000001600067202 */ /* 0x000fe20000000f00 */
[----:B------:R-:W4:Y:S01]  /*1050*/  F2F.F64.F32 R2, R0 ;  /* 0x0000000000027310 */ /* 0x000f220000201800 */
[----:B------:R-:W-:Y:S01]  /*1060*/  IMAD.MOV.U32 R7, RZ, RZ, R19 ;  /* 0x000000ffff077224 */ /* 0x000fe200078e0013 */
[----:B----4-:R1:W-:Y:S01]  /*1070*/  STL.64 [R1], R2 ;  /* 0x0000000201007387 */ /* 0x0103e20000100a00 */
[----:B---3--:R-:W-:Y:S01]  /*1080*/  MOV R4, UR4 ;  /* 0x0000000400047c02 */ /* 0x008fe20008000f00 */
[----:B------:R-:W-:-:S07]  /*1090*/  IMAD.U32 R5, RZ, RZ, UR5 ;  /* 0x00000005ff057e24 */ /* 0x000fce000f8e00ff */
[----:B------:R-:W-:-:S07]  /*10a0*/  LEPC R20, `(.L_x_21) ;  /* 0x000000001014794e */ /* 0x000fce0000000000 */
[----:B-12---:R-:W-:Y:S05]  /*10b0*/  CALL.ABS.NOINC R8 ;  /* 0x0000000008007343 */ /* 0x006fea0003c00000 */
.L_x_21:
[----:B------:R-:W-:Y:S01]  /*10c0*/  SHF.L.U32 R17, R17, 0x10, RZ ;  /* 0x0000001011117819 */ /* 0x000fe200000006ff */
[----:B------:R1:W2:Y:S01]  /*10d0*/  LDC.64 R8, c[0x4][R16] ;  /* 0x0100000010087b82 */ /* 0x0002a20000000a00 */
[----:B------:R-:W3:Y:S01]  /*10e0*/  LDCU.64 UR4, c[0x4][0x28] ;  /* 0x01000500ff0477ac */ /* 0x000ee20008000a00 */
[----:B------:R-:W-:Y:S01]  /*10f0*/  IMAD.MOV.U32 R6, RZ, RZ, R22 ;  /* 0x000000ffff067224 */ /* 0x000fe200078e0016 */
[----:B------:R-:W4:Y:S01]  /*1100*/  F2F.F64.F32 R2, R17 ;  /* 0x0000001100027310 */ /* 0x000f220000201800 */
[----:B------:R-:W-:Y:S01]  /*1110*/  MOV R7, R19 ;  /* 0x0000001300077202 */ /* 0x000fe20000000f00 */
[----:B----4-:R1:W-:Y:S01]  /*1120*/  STL.64 [R1], R2 ;  /* 0x0000000201007387 */ /* 0x0103e20000100a00 */
[----:B---3--:R-:W-:Y:S01]  /*1130*/  IMAD.U32 R4, RZ, RZ, UR4 ;  /* 0x00000004ff047e24 */ /* 0x008fe2000f8e00ff */
[----:B------:R-:W-:-:S07]  /*1140*/  MOV R5, UR5 ;  /* 0x0000000500057c02 */ /* 0x000fce0008000f00 */
[----:B------:R-:W-:-:S07]  /*1150*/  LEPC R20, `(.L_x_22) ;  /* 0x000000001014794e */ /* 0x000fce0000000000 */
[----:B-12---:R-:W-:Y:S05]  /*1160*/  CALL.ABS.NOINC R8 ;  /* 0x0000000008007343 */ /* 0x006fea0003c00000 */
.L_x_22:
        /* <DEDUP_REMOVED lines=11> */
.L_x_23:
[----:B------:R-:W-:Y:S01]  /*1220*/  SHF.L.U32 R18, R18, 0x10, RZ ;  /* 0x0000001012127819 */ /* 0x000fe200000006ff */
[----:B------:R-:W1:Y:S01]  /*1230*/  LDC.64 R16, c[0x4][R16] ;  /* 0x0100000010107b82 */ /* 0x000e620000000a00 */
[----:B------:R-:W2:Y:S01]  /*1240*/  LDCU.64 UR4, c[0x4][0x38] ;  /* 0x01000700ff0477ac */ /* 0x000ea20008000a00 */
[----:B------:R-:W-:Y:S01]  /*1250*/  IMAD.MOV.U32 R6, RZ, RZ, R22 ;  /* 0x000000ffff067224 */ /* 0x000fe200078e0016 */
[----:B------:R-:W3:Y:S01]  /*1260*/  F2F.F64.F32 R2, R18 ;  /* 0x0000001200027310 */ /* 0x000ee20000201800 */
[----:B------:R-:W-:Y:S01]  /*1270*/  MOV R7, R19 ;  /* 0x0000001300077202 */ /* 0x000fe20000000f00 */
[----:B---3--:R3:W-:Y:S01]  /*1280*/  STL.64 [R1], R2 ;  /* 0x0000000201007387 */ /* 0x0087e20000100a00 */
[----:B--2---:R-:W-:Y:S01]  /*1290*/  IMAD.U32 R4, RZ, RZ, UR4 ;  /* 0x00000004ff047e24 */ /* 0x004fe2000f8e00ff */
[----:B------:R-:W-:-:S07]  /*12a0*/  MOV R5, UR5 ;  /* 0x0000000500057c02 */ /* 0x000fce0008000f00 */
[----:B------:R-:W-:-:S07]  /*12b0*/  LEPC R20, `(.L_x_24) ;  /* 0x000000001014794e */ /* 0x000fce0000000000 */
[----:B-1-3--:R-:W-:Y:S05]  /*12c0*/  CALL.ABS.NOINC R16 ;  /* 0x0000000010007343 */ /* 0x00afea0003c00000 */
.L_x_24:
[----:B------:R-:W-:Y:S05]  /*12d0*/  EXIT ;  /* 0x000000000000794d */ /* 0x000fea0003800000 */
.L_x_25:
[----:B------:R-:W-:-:S00]  /*12e0*/  BRA `(.L_x_25) ;  /* 0xfffffffc00fc7947 */ /* 0x000fc0000383ffff */
[----:B------:R-:W-:-:S00]  /*12f0*/  NOP ;  /* 0x0000000000007918 */ /* 0x000fc00000000000 */
        /* <DEDUP_REMOVED lines=8> */
.L_x_31:


//--------------------- .text._Z16init_data_kernelP13__nv_bfloat16i --------------------------
	.section	.text._Z16init_data_kernelP13__nv_bfloat16i,"ax",@progbits
	.align	128
        .global         _Z16init_data_kernelP13__nv_bfloat16i
        .type           _Z16init_data_kernelP13__nv_bfloat16i,@function
        .size           _Z16init_data_kernelP13__nv_bfloat16i,(.L_x_32 - _Z16init_data_kernelP13__nv_bfloat16i)
        .other          _Z16init_data_kernelP13__nv_bfloat16i,@"STO_CUDA_ENTRY STV_DEFAULT"
_Z16init_data_kernelP13__nv_bfloat16i:
.text._Z16init_data_kernelP13__nv_bfloat16i:
[----:B------:R-:W-:Y:S08]  /*0000*/  LDC R1, c[0x0][0x37c] ;  /* 0x0000df00ff017b82 */ /* 0x000ff00000000800 */
[----:B------:R-:W0:Y:S01]  /*0010*/  LDC R0, c[0x0][0x360] ;  /* 0x0000d800ff007b82 */ /* 0x000e220000000800 */
[----:B------:R-:W1:Y:S01]  /*0020*/  S2R R3, SR_TID.X ;  /* 0x0000000000037919 */ /* 0x000e620000002100 */
[----:B------:R-:W2:Y:S01]  /*0030*/  LDCU.64 UR4, c[0x0][0x358] ;  /* 0x00006b00ff0477ac */ /* 0x000ea20008000a00 */
[----:B------:R-:W-:Y:S01]  /*0040*/  BSSY.RECONVERGENT B0, `(.L_x_26) ;  /* 0x000002a000007945 */ /* 0x000fe20003800200 */
[----:B0-----:R-:W0:Y:S01]  /*0050*/  I2F.U32.RP R8, R0 ;  /* 0x0000000000087306 */ /* 0x001e220000209000 */
[----:B------:R-:W-:Y:S01]  /*0060*/  ISETP.NE.U32.AND P2, PT, R0, RZ, PT ;  /* 0x000000ff0000720c */ /* 0x000fe20003f45070 */
[----:B-1----:R-:W-:-:S05]  /*0070*/  IMAD.IADD R2, R3, 0x1, R0 ;  /* 0x0000000103027824 */ /* 0x002fca00078e0200 */
[C---:B------:R-:W-:Y:S01]  /*0080*/  ISETP.GE.U32.AND P0, PT, R2.reuse, 0x400, PT ;  /* 0x000004000200780c */ /* 0x040fe20003f06070 */
[----:B0-----:R-:W0:Y:S01]  /*0090*/  MUFU.RCP R8, R8 ;  /* 0x0000000800087308 */ /* 0x001e220000001000 */
[----:B------:R-:W-:Y:S02]  /*00a0*/  VIMNMX.U32 R7, PT, PT, R2, 0x400, !PT ;  /* 0x0000040002077848 */ /* 0x000fe40007fe0000 */
[----:B------:R-:W-:-:S04]  /*00b0*/  SEL R6, RZ, 0x1, P0 ;  /* 0x00000001ff067807 */ /* 0x000fc80000000000 */
[----:B------:R-:W-:Y:S01]  /*00c0*/  IADD3 R7, PT, PT, R7, -R2, -R6 ;  /* 0x8000000207077210 */ /* 0x000fe20007ffe806 */
[----:B0-----:R-:W-:-:S04]  /*00d0*/  VIADD R4, R8, 0xffffffe ;  /* 0x0ffffffe08047836 */ /* 0x001fc80000000000 */
[----:B------:R0:W1:Y:S02]  /*00e0*/  F2I.FTZ.U32.TRUNC.NTZ R5, R4 ;  /* 0x0000000400057305 */ /* 0x000064000021f000 */
[----:B0-----:R-:W-:Y:S02]  /*00f0*/  IMAD.MOV.U32 R4, RZ, RZ, RZ ;  /* 0x000000ffff047224 */ /* 0x001fe400078e00ff */
[----:B-1----:R-:W-:-:S04]  /*0100*/  IMAD.MOV R9, RZ, RZ, -R5 ;  /* 0x000000ffff097224 */ /* 0x002fc800078e0a05 */
[----:B------:R-:W-:-:S04]  /*0110*/  IMAD R9, R9, R0, RZ ;  /* 0x0000000009097224 */ /* 0x000fc800078e02ff */
[----:B------:R-:W-:-:S06]  /*0120*/  IMAD.HI.U32 R8, R5, R9, R4 ;  /* 0x0000000905087227 */ /* 0x000fcc00078e0004 */
[----:B------:R-:W-:-:S04]  /*0130*/  IMAD.HI.U32 R5, R8, R7, RZ ;  /* 0x0000000708057227 */ /* 0x000fc800078e00ff */
[----:B------:R-:W-:-:S04]  /*0140*/  IMAD.MOV R2, RZ, RZ, -R5 ;  /* 0x000000ffff027224 */ /* 0x000fc800078e0a05 */
[----:B------:R-:W-:-:S05]  /*0150*/  IMAD R7, R0, R2, R7 ;  /* 0x0000000200077224 */ /* 0x000fca00078e0207 */
[----:B------:R-:W-:-:S13]  /*0160*/  ISETP.GE.U32.AND P0, PT, R7, R0, PT ;  /* 0x000000000700720c */ /* 0x000fda0003f06070 */
[----:B------:R-:W-:Y:S01]  /*0170*/  @P0 IMAD.IADD R7, R7, 0x1, -R0 ;  /* 0x0000000107070824 */ /* 0x000fe200078e0a00 */
[----:B------:R-:W-:-:S04]  /*0180*/  @P0 IADD3 R5, PT, PT, R5, 0x1, RZ ;  /* 0x0000000105050810 */ /* 0x000fc80007ffe0ff */
[----:B------:R-:W-:-:S13]  /*0190*/  ISETP.GE.U32.AND P1, PT, R7, R0, PT ;  /* 0x000000000700720c */ /* 0x000fda0003f26070 */
[----:B------:R-:W-:Y:S01]  /*01a0*/  @P1 VIADD R5, R5, 0x1 ;  /* 0x0000000105051836 */ /* 0x000fe20000000000 */
[----:B------:R-:W-:-:S05]  /*01b0*/  @!P2 LOP3.LUT R5, RZ, R0, RZ, 0x33, !PT ;  /* 0x00000000ff05a212 */ /* 0x000fca00078e33ff */
[----:B------:R-:W-:-:S05]  /*01c0*/  IMAD.IADD R6, R6, 0x1, R5 ;  /* 0x0000000106067824 */ /* 0x000fca00078e0205 */
[C---:B------:R-:W-:Y:S02]  /*01d0*/  LOP3.LUT R2, R6.reuse, 0x3, RZ, 0xc0, !PT ;  /* 0x0000000306027812 */ /* 0x040fe400078ec0ff */
[----:B------:R-:W-:Y:S02]  /*01e0*/  ISETP.GE.U32.AND P1, PT, R6, 0x3, PT ;  /* 0x000000030600780c */ /* 0x000fe40003f26070 */
[----:B------:R-:W-:-:S13]  /*01f0*/  ISETP.NE.AND P0, PT, R2, 0x3, PT ;  /* 0x000000030200780c */ /* 0x000fda0003f05270 */
[----:B--2---:R-:W-:Y:S05]  /*0200*/  @!P0 BRA `(.L_x_27) ;  /* 0x0000000000348947 */ /* 0x004fea0003800000 */
[----:B------:R-:W0:Y:S01]  /*0210*/  LDC.64 R4, c[0x0][0x380] ;  /* 0x0000e000ff047b82 */ /* 0x000e220000000a00 */
[----:B------:R-:W-:-:S05]  /*0220*/  VIADD R6, R6, 0x1 ;  /* 0x0000000106067836 */ /* 0x000fca0000000000 */
[----:B------:R-:W-:-:S05]  /*0230*/  LOP3.LUT R6, R6, 0x3, RZ, 0xc0, !PT ;  /* 0x0000000306067812 */ /* 0x000fca00078ec0ff */
[----:B------:R-:W-:Y:S02]  /*0240*/  IMAD.MOV R6, RZ, RZ, -R6 ;  /* 0x000000ffff067224 */ /* 0x000fe400078e0a06 */
[----:B0-----:R-:W-:-:S07]  /*0250*/  IMAD.WIDE.U32 R4, R3, 0x2, R4 ;  /* 0x0000000203047825 */ /* 0x001fce00078e0004 */
.L_x_28:
[----:B------:R-:W-:Y:S02]  /*0260*/  IADD3 R6, PT, PT, R6, 0x1, RZ ;  /* 0x0000000106067810 */ /* 0x000fe40007ffe0ff */
[----:B------:R-:W-:Y:S01]  /*0270*/  I2FP.F32.U32 R2, R3 ;  /* 0x0000000300027245 */ /* 0x000fe20000201000 */
[----:B------:R-:W-:Y:S01]  /*0280*/  IMAD.IADD R3, R0, 0x1, R3 ;  /* 0x0000000100037824 */ /* 0x000fe200078e0203 */
[----:B------:R-:W-:Y:S02]  /*0290*/  ISETP.NE.AND P0, PT, R6, RZ, PT ;  /* 0x000000ff0600720c */ /* 0x000fe40003f05270 */
[----:B------:R-:W-:-:S05]  /*02a0*/  F2FP.BF16.F32.PACK_AB R2, RZ, R2 ;  /* 0x00000002ff02723e */ /* 0x000fca00000010ff */
[----:B------:R0:W-:Y:S02]  /*02b0*/  STG.E.U16 desc[UR4][R4.64], R2 ;  /* 0x0000000204007986 */ /* 0x0001e4000c101504 */
[----:B0-----:R-:W-:-:S04]  /*02c0*/  IMAD.WIDE.U32 R4, R0, 0x2, R4 ;  /* 0x0000000200047825 */ /* 0x001fc800078e0004 */
[----:B------:R-:W-:Y:S05]  /*02d0*/  @P0 BRA `(.L_x_28) ;  /* 0xfffffffc00e00947 */ /* 0x000fea000383ffff */
.L_x_27:
[----:B------:R-:W-:Y:S05]  /*02e0*/  BSYNC.RECONVERGENT B0 ;  /* 0x0000000000007941 */ /* 0x000fea0003800200 */
.L_x_26:
[----:B------:R-:W-:Y:S05]  /*02f0*/  @!P1 EXIT ;  /* 0x000000000000994d */ /* 0x000fea0003800000 */
[----:B------:R-:W0:Y:S01]  /*0300*/  LDC.64 R4, c[0x0][0x380] ;  /* 0x0000e000ff047b82 */ /* 0x000e220000000a00 */
[C-C-:B------:R-:W-:Y:S02]  /*0310*/  IMAD R15, R0.reuse, 0x2, R3.reuse ;  /* 0x00000002000f7824 */ /* 0x140fe400078e0203 */
[----:B------:R-:W-:Y:S02]  /*0320*/  IMAD R17, R0, 0x3, R3 ;  /* 0x0000000300117824 */ /* 0x000fe400078e0203 */
[----:B------:R-:W-:-:S07]  /*0330*/  IMAD.IADD R19, R3, 0x1, R0 ;  /* 0x0000000103137824 */ /* 0x000fce00078e0200 */
.L_x_29:
[----:B-1----:R-:W-:Y:S01]  /*0340*/  I2FP.F32.U32 R6, R15 ;  /* 0x0000000f00067245 */ /* 0x002fe20000201000 */
[--C-:B0-----:R-:W-:Y:S01]  /*0350*/  IMAD.WIDE.U32 R12, R19, 0x2, R4.reuse ;  /* 0x00000002130c7825 */ /* 0x101fe200078e0004 */
[----:B------:R-:W-:Y:S02]  /*0360*/  I2FP.F32.U32 R7, R17 ;  /* 0x0000001100077245 */ /* 0x000fe40000201000 */
[----:B------:R-:W-:Y:S01]  /*0370*/  I2FP.F32.U32 R8, R3 ;  /* 0x0000000300087245 */ /* 0x000fe20000201000 */
[----:B------:R-:W-:Y:S01]  /*0380*/  IMAD.WIDE.U32 R10, R15, 0x2, R4 ;  /* 0x000000020f0a7825 */ /* 0x000fe200078e0004 */
[----:B------:R-:W-:Y:S02]  /*0390*/  I2FP.F32.U32 R2, R19 ;  /* 0x0000001300027245 */ /* 0x000fe40000201000 */
[----:B------:R-:W-:Y:S01]  /*03a0*/  F2FP.BF16.F32.PACK_AB R14, RZ, R6 ;  /* 0x00000006ff0e723e */ /* 0x000fe200000010ff */
[----:B------:R-:W-:Y:S01]  /*03b0*/  IMAD R19, R0, 0x4, R19 ;  /* 0x0000000400137824 */ /* 0x000fe200078e0213 */
[----:B------:R-:W-:Y:S01]  /*03c0*/  F2FP.BF16.F32.PACK_AB R16, RZ, R7 ;  /* 0x00000007ff10723e */ /* 0x000fe200000010ff */
[----:B------:R-:W-:Y:S01]  /*03d0*/  IMAD.WIDE.U32 R6, R3, 0x2, R4 ;  /* 0x0000000203067825 */ /* 0x000fe200078e0004 */
[----:B------:R-:W-:-:S02]  /*03e0*/  F2FP.BF16.F32.PACK_AB R18, RZ, R8 ;  /* 0x00000008ff12723e */ /* 0x000fc400000010ff */
[----:B------:R-:W-:Y:S01]  /*03f0*/  F2FP.BF16.F32.PACK_AB R2, RZ, R2 ;  /* 0x00000002ff02723e */ /* 0x000fe200000010ff */
[----:B------:R-:W-:Y:S01]  /*0400*/  IMAD.WIDE.U32 R8, R17, 0x2, R4 ;  /* 0x0000000211087825 */ /* 0x000fe200078e0004 */
[C-C-:B------:R-:W-:Y:S01]  /*0410*/  IADD3 R3, PT, PT, R0.reuse, R3, R0.reuse ;  /* 0x0000000300037210 */ /* 0x140fe20007ffe000 */
[----:B------:R1:W-:Y:S01]  /*0420*/  STG.E.U16 desc[UR4][R6.64], R18 ;  /* 0x0000001206007986 */ /* 0x0003e2000c101504 */
[C---:B------:R-:W-:Y:S01]  /*0430*/  LEA R15, R0.reuse, R15, 0x2 ;  /* 0x0000000f000f7211 */ /* 0x040fe200078e10ff */
[C---:B------:R-:W-:Y:S01]  /*0440*/  IMAD R17, R0.reuse, 0x4, R17 ;  /* 0x0000000400117824 */ /* 0x040fe200078e0211 */
[----:B------:R-:W-:Y:S01]  /*0450*/  IADD3 R3, PT, PT, R0, R3, R0 ;  /* 0x0000000300037210 */ /* 0x000fe20007ffe000 */
[----:B------:R1:W-:Y:S03]  /*0460*/  STG.E.U16 desc[UR4][R12.64], R2 ;  /* 0x000000020c007986 */ /* 0x0003e6000c101504 */
[----:B------:R-:W-:Y:S01]  /*0470*/  ISETP.GE.U32.AND P0, PT, R3, 0x400, PT ;  /* 0x000004000300780c */ /* 0x000fe20003f06070 */
[----:B------:R1:W-:Y:S04]  /*0480*/  STG.E.U16 desc[UR4][R10.64], R14 ;  /* 0x0000000e0a007986 */ /* 0x0003e8000c101504 */
[----:B------:R1:W-:Y:S08]  /*0490*/  STG.E.U16 desc[UR4][R8.64], R16 ;  /* 0x0000001008007986 */ /* 0x0003f0000c101504 */
[----:B------:R-:W-:Y:S05]  /*04a0*/  @!P0 BRA `(.L_x_29) ;  /* 0xfffffffc00a48947 */ /* 0x000fea000383ffff */
[----:B------:R-:W-:Y:S05]  /*04b0*/  EXIT ;  /* 0x000000000000794d */ /* 0x000fea0003800000 */
.L_x_30:
        /* <DEDUP_REMOVED lines=12> */
.L_x_32:


//--------------------- .nv.global.init           --------------------------
	.section	.nv.global.init,"aw",@progbits
.nv.global.init:
	.type		$str,@object
	.size		$str,($str$2 - $str)
$str:
        /*0000*/ 	.byte	0x73, 0x6d, 0x65, 0x6d, 0x20, 0x25, 0x66, 0x20, 0x0a, 0x00
	.type		$str$2,@object
	.size		$str$2,($str$6 - $str$2)
$str$2:
        /*000a*/ 	.byte	0x72, 0x65, 0x67, 0x20, 0x61, 0x2e, 0x79, 0x20, 0x25, 0x66, 0x20, 0x0a, 0x00
	.type		$str$6,@object
	.size		$str$6,($str$4 - $str$6)
$str$6:
        /*0017*/ 	.byte	0x72, 0x65, 0x67, 0x20, 0x63, 0x2e, 0x79, 0x20, 0x25, 0x66, 0x20, 0x0a, 0x00
	.type		$str$4,@object
	.size		$str$4,($str$1 - $str$4)
$str$4:
        /*0024*/ 	.byte	0x72, 0x65, 0x67, 0x20, 0x62, 0x2e, 0x79, 0x20, 0x25, 0x66, 0x20, 0x0a, 0x00
	.type		$str$1,@object
	.size		$str$1,($str$5 - $str$1)
$str$1:
        /*0031*/ 	.byte	0x72, 0x65, 0x67, 0x20, 0x61, 0x2e, 0x78, 0x20, 0x25, 0x66, 0x20, 0x0a, 0x00
	.type		$str$5,@object
	.size		$str$5,($str$3 - $str$5)
$str$5:
        /*003e*/ 	.byte	0x72, 0x65, 0x67, 0x20, 0x63, 0x2e, 0x78, 0x20, 0x25, 0x66, 0x20, 0x0a, 0x00
	.type		$str$3,@object
	.size		$str$3,(.L_3 - $str$3)
$str$3:
        /*004b*/ 	.byte	0x72, 0x65, 0x67, 0x20, 0x62, 0x2e, 0x78, 0x20, 0x25, 0x66, 0x20, 0x0a, 0x00
.L_3:


//--------------------- .nv.shared._Z9cp_kernelP13__nv_bfloat16i --------------------------
	.section	.nv.shared._Z9cp_kernelP13__nv_bfloat16i,"aw",@nobits
	.sectionflags	@""
	.align	2
.nv.shared._Z9cp_kernelP13__nv_bfloat16i:
	.zero		3072


//--------------------- .nv.shared.reserved.0     --------------------------
	.section	.nv.shared.reserved.0,"aw",@nobits
	.weak		__nv_reservedSMEM_offset_0_alias
	.size		__nv_reservedSMEM_offset_0_alias, 0, 64
	.other		__nv_reservedSMEM_offset_0_alias,@"STO_CUDA_RESERVED_SHARED STV_DEFAULT"
__nv_reservedSMEM_offset_0_alias:
	.zero		0
	.zero		64


//--------------------- .nv.constant0._Z9cp_kernelP13__nv_bfloat16i --------------------------
	.section	.nv.constant0._Z9cp_kernelP13__nv_bfloat16i,"a",@progbits
	.sectionflags	@""
	.align	4
.nv.constant0._Z9cp_kernelP13__nv_bfloat16i:
	.zero		908


//--------------------- .nv.constant0._Z16init_data_kernelP13__nv_bfloat16i --------------------------
	.section	.nv.constant0._Z16init_data_kernelP13__nv_bfloat16i,"a",@progbits
	.sectionflags	@""
	.align	4
.nv.constant0._Z16init_data_kernelP13__nv_bfloat16i:
	.zero		908


//--------------------- SYMBOLS --------------------------

	.type		.nv.reservedSmem.offset0,@object
	.size		.nv.reservedSmem.offset0,0x4
	.type		.nv.reservedSmem.cap,@object
	.size		.nv.reservedSmem.cap,0x4
	.type		vprintf,@function
